.version 6.5
.target sm_30
.address_size 64

.weak .func (.param.u64 output) incr (.param.u64 input);

.weak .global .align 8 .u64 fn_ptrs[2] = {0, incr};

.visible .entry call_global_ptr(
	.param .u64 input,
	.param .u64 output
)
{
	.reg .u64 	    in_addr;
    .reg .u64 	    out_addr;
    .reg .u64 	    temp;
    .reg .u64 	    fn_ptr;

	ld.param.u64 	in_addr, [input];
    ld.param.u64 	out_addr, [output];

    ld.global.u64   temp, [in_addr];
    .param.u64      incr_in;
    .param.u64      incr_out;
    st.param.b64    [incr_in], temp;
incr_fn_ptr: .callprototype  (.param .u64 _) _ (.param .u64 _);
    ld.u64         fn_ptr, [fn_ptrs+8];
    call (incr_out), fn_ptr, (incr_in), incr_fn_ptr;
    ld.param.u64    temp, [incr_out];
    st.global.u64   [out_addr], temp;
    ret;
}

.weak .func (.param .u64 output) incr(
    .param .u64 input
)
{
    .reg .u64 	    temp;
    ld.param.u64    temp, [input];
    add.u64         temp, temp, 1;
    st.param.u64    [output], temp;
    ret;
}

// ===== COMPILED SASS (sm_100) =====

	.target	sm_100

	.elftype	@"ET_EXEC"


//--------------------- .note.nv.tkinfo           --------------------------
	.section	.note.nv.tkinfo,"",@"SHT_NOTE"
	.sectionflags	@"SHF_NOTE_NV_TKINFO"
	.tkinfo
        /*0018*/ 	.word	0x00000002
        /*0030*/ 	.string	""
        /*0030*/ 	.string	"ptxas"
        /*0030*/ 	.string	"Cuda compilation tools, release 13.0, V13.0.88"
        /*0030*/ 	.string	"Build cuda_13.0.r13.0/compiler.36424714_0"
        /*0030*/ 	.string	"-arch sm_100 "



//--------------------- .note.nv.cuinfo           --------------------------
	.section	.note.nv.cuinfo,"",@"SHT_NOTE"
	.sectionflags	@"SHF_NOTE_NV_CUINFO"
        /*0018*/ 	.short	0x0002
        /*001a*/ 	.short	0x001e
        /*001c*/ 	.short	0x0082
	.zero		2


//--------------------- .nv.info                  --------------------------
	.section	.nv.info,"",@"SHT_CUDA_INFO"
	.align	4


	//----- nvinfo : EIATTR_REGCOUNT
	.align		4
        /*0000*/ 	.byte	0x04, 0x2f
        /*0002*/ 	.short	(.L_2 - .L_1)
	.align		4
.L_1:
        /*0004*/ 	.word	index@(call_global_ptr)
        /*0008*/ 	.word	0x00000018


	//----- nvinfo : EIATTR_FRAME_SIZE
	.align		4
.L_2:
        /*000c*/ 	.byte	0x04, 0x11
        /*000e*/ 	.short	(.L_4 - .L_3)
	.align		4
.L_3:
        /*0010*/ 	.word	index@($call_global_ptr$incr)
        /*0014*/ 	.word	0x00000000


	//----- nvinfo : EIATTR_FRAME_SIZE
	.align		4
.L_4:
        /*0018*/ 	.byte	0x04, 0x11
        /*001a*/ 	.short	(.L_6 - .L_5)
	.align		4
.L_5:
        /*001c*/ 	.word	index@(call_global_ptr)
        /*0020*/ 	.word	0x00000000


	//----- nvinfo : EIATTR_MIN_STACK_SIZE
	.align		4
.L_6:
        /*0024*/ 	.byte	0x04, 0x12
        /*0026*/ 	.short	(.L_8 - .L_7)
	.align		4
.L_7:
        /*0028*/ 	.word	index@(call_global_ptr)
        /*002c*/ 	.word	0x00000000
.L_8:


//--------------------- .nv.compat                --------------------------
	.section	.nv.compat,"",@"SHT_CUDA_COMPAT_INFO"
	.align	4
        /*0000*/ 	.byte	0x02, 0x09, 0x00, 0x00, 0x02, 0x02, 0x01, 0x00, 0x02, 0x05, 0x05, 0x00, 0x03, 0x07, 0x01, 0x01
        /*0010*/ 	.byte	0x02, 0x03, 0x00, 0x00, 0x02, 0x06, 0x01, 0x00, 0x04, 0x0b, 0x08, 0x00, 0x09, 0x00, 0x00, 0x00
        /*0020*/ 	.byte	0x00, 0x00, 0x00, 0x00


//--------------------- .nv.info.call_global_ptr  --------------------------
	.section	.nv.info.call_global_ptr,"",@"SHT_CUDA_INFO"
	.sectionflags	@""
	.align	4


	//----- nvinfo : EIATTR_CUDA_API_VERSION
	.align		4
        /*0000*/ 	.byte	0x04, 0x37
        /*0002*/ 	.short	(.L_10 - .L_9)
.L_9:
        /*0004*/ 	.word	0x00000082


	//----- nvinfo : EIATTR_KPARAM_INFO
	.align		4
.L_10:
        /*0008*/ 	.byte	0x04, 0x17
        /*000a*/ 	.short	(.L_12 - .L_11)
.L_11:
        /*000c*/ 	.word	0x00000000
        /*0010*/ 	.short	0x0001
        /*0012*/ 	.short	0x0008
        /*0014*/ 	.byte	0x00, 0xf0, 0x21, 0x00


	//----- nvinfo : EIATTR_KPARAM_INFO
	.align		4
.L_12:
        /*0018*/ 	.byte	0x04, 0x17
        /*001a*/ 	.short	(.L_14 - .L_13)
.L_13:
        /*001c*/ 	.word	0x00000000
        /*0020*/ 	.short	0x0000
        /*0022*/ 	.short	0x0000
        /*0024*/ 	.byte	0x00, 0xf0, 0x21, 0x00


	//----- nvinfo : EIATTR_SPARSE_MMA_MASK
	.align		4
.L_14:
        /*0028*/ 	.byte	0x03, 0x50
        /*002a*/ 	.short	0x0000


	//----- nvinfo : EIATTR_MAXREG_COUNT
	.align		4
        /*002c*/ 	.byte	0x03, 0x1b
        /*002e*/ 	.short	0x00ff


	//----- nvinfo : EIATTR_MERCURY_ISA_VERSION
	.align		4
        /*0030*/ 	.byte	0x03, 0x5f
        /*0032*/ 	.short	0x0101


	//----- nvinfo : EIATTR_VRC_CTA_INIT_COUNT
	.align		4
        /*0034*/ 	.byte	0x02, 0x4a
	.zero		1
	.zero		1


	//----- nvinfo : EIATTR_EXIT_INSTR_OFFSETS
	.align		4
        /*0038*/ 	.byte	0x04, 0x1c
        /*003a*/ 	.short	(.L_16 - .L_15)


	//   ....[0]....
.L_15:
        /*003c*/ 	.word	0x000000b0


	//----- nvinfo : EIATTR_CRS_STACK_SIZE
	.align		4
.L_16:
        /*0040*/ 	.byte	0x04, 0x1e
        /*0042*/ 	.short	(.L_18 - .L_17)
.L_17:
        /*0044*/ 	.word	0x00000000


	//----- nvinfo : EIATTR_CBANK_PARAM_SIZE
	.align		4
.L_18:
        /*0048*/ 	.byte	0x03, 0x19
        /*004a*/ 	.short	0x0010


	//----- nvinfo : EIATTR_PARAM_CBANK
	.align		4
        /*004c*/ 	.byte	0x04, 0x0a
        /*004e*/ 	.short	(.L_20 - .L_19)
	.align		4
.L_19:
        /*0050*/ 	.word	index@(.nv.constant0.call_global_ptr)
        /*0054*/ 	.short	0x0380
        /*0056*/ 	.short	0x0010


	//----- nvinfo : EIATTR_SW_WAR
	.align		4
.L_20:
        /*0058*/ 	.byte	0x04, 0x36
        /*005a*/ 	.short	(.L_22 - .L_21)
.L_21:
        /*005c*/ 	.word	0x00000008
.L_22:


//--------------------- .nv.callgraph             --------------------------
	.section	.nv.callgraph,"",@"SHT_CUDA_CALLGRAPH"
	.align	4
	.sectionentsize	8
	.align		4
        /*0000*/ 	.word	0x00000000
	.align		4
        /*0004*/ 	.word	0xffffffff
	.align		4
        /*0008*/ 	.word	0x00000000
	.align		4
        /*000c*/ 	.word	0xfffffffe
	.align		4
        /*0010*/ 	.word	0x00000000
	.align		4
        /*0014*/ 	.word	0xfffffffd
	.align		4
        /*0018*/ 	.word	0x00000000
	.align		4
        /*001c*/ 	.word	0xfffffffc


//--------------------- .nv.constant4             --------------------------
	.section	.nv.constant4,"a",@progbits
	.align	8
	.align		8
.nv.constant4:
        /*0000*/ 	.dword	fn_ptrs


//--------------------- .text.call_global_ptr     --------------------------
	.section	.text.call_global_ptr,"ax",@progbits
	.align	128
        .global         call_global_ptr
        .type           call_global_ptr,@function
        .size           call_global_ptr,(.L_x_1 - call_global_ptr)
        .other          call_global_ptr,@"STO_CUDA_ENTRY STV_DEFAULT"
call_global_ptr:
.text.call_global_ptr:
[----:B------:R-:W-:Y:S08]  /*0000*/  LDC R1, c[0x0][0x37c] ;  /* 0x0000df00ff017b82 */ /* 0x000ff00000000800 */
[----:B------:R-:W0:Y:S01]  /*0010*/  LDC.64 R2, c[0x0][0x380] ;  /* 0x0000e000ff027b82 */ /* 0x000e220000000a00 */
[----:B------:R-:W0:Y:S07]  /*0020*/  LDCU.64 UR36, c[0x0][0x358] ;  /* 0x00006b00ff2477ac */ /* 0x000e2e0008000a00 */
[----:B------:R-:W1:Y:S01]  /*0030*/  LDC.64 R6, c[0x4][RZ] ;  /* 0x01000000ff067b82 */ /* 0x000e620000000a00 */
[----:B0-----:R0:W5:Y:S04]  /*0040*/  LDG.E.64 R4, desc[UR36][R2.64] ;  /* 0x0000002402047981 */ /* 0x001168000c1e1b00 */
[----:B-1----:R-:W5:Y:S01]  /*0050*/  LDG.E.64 R6, desc[UR36][R6.64+0x8] ;  /* 0x0000082406067981 */ /* 0x002f62000c1e1b00 */
[----:B------:R-:W-:Y:S01]  /*0060*/  MOV R20, 0x90 ;  /* 0x0000009000147802 */ /* 0x000fe20000000f00 */
[----:B0-----:R-:W-:-:S07]  /*0070*/  IMAD.MOV.U32 R21, RZ, RZ, 0x0 ;  /* 0x00000000ff157424 */ /* 0x001fce00078e00ff */
[----:B-----5:R-:W-:Y:S05]  /*0080*/  CALL.REL.NOINC R6 `(call_global_ptr) ;  /* 0xfffffffc06dc7344 */ /* 0x020fea0003c3ffff */
[----:B------:R-:W0:Y:S02]  /*0090*/  LDC.64 R2, c[0x0][0x388] ;  /* 0x0000e200ff027b82 */ /* 0x000e240000000a00 */
[----:B0-----:R-:W-:Y:S01]  /*00a0*/  STG.E.64 desc[UR36][R2.64], R4 ;  /* 0x0000000402007986 */ /* 0x001fe2000c101b24 */
[----:B------:R-:W-:Y:S05]  /*00b0*/  EXIT ;  /* 0x000000000000794d */ /* 0x000fea0003800000 */
        .weak           $call_global_ptr$incr
        .type           $call_global_ptr$incr,@function
        .size           $call_global_ptr$incr,(.L_x_1 - $call_global_ptr$incr)
$call_global_ptr$incr:
[----:B------:R-:W-:-:S05]  /*00c0*/  IADD3 R4, P0, PT, R4, 0x1, RZ ;  /* 0x0000000104047810 */ /* 0x000fca0007f1e0ff */
[----:B------:R-:W-:Y:S01]  /*00d0*/  IMAD.X R5, RZ, RZ, R5, P0 ;  /* 0x000000ffff057224 */ /* 0x000fe200000e0605 */
[----:B------:R-:W-:Y:S07]  /*00e0*/  RET.REL.NODEC R20 `(call_global_ptr) ;  /* 0xfffffffc14c47950 */ /* 0x000fee0003c3ffff */
.L_x_0:
[----:B------:R-:W-:-:S00]  /*00f0*/  BRA `(.L_x_0) ;  /* 0xfffffffc00fc7947 */ /* 0x000fc0000383ffff */
[----:B------:R-:W-:-:S00]  /*0100*/  NOP ;  /* 0x0000000000007918 */ /* 0x000fc00000000000 */
[----:B------:R-:W-:-:S00]  /*0110*/  NOP ;  /* 0x0000000000007918 */ /* 0x000fc00000000000 */
[----:B------:R-:W-:-:S00]  /*0120*/  NOP ;  /* 0x0000000000007918 */ /* 0x000fc00000000000 */
[----:B------:R-:W-:-:S00]  /*0130*/  NOP ;  /* 0x0000000000007918 */ /* 0x000fc00000000000 */
[----:B------:R-:W-:-:S00]  /*0140*/  NOP ;  /* 0x0000000000007918 */ /* 0x000fc00000000000 */
[----:B------:R-:W-:-:S00]  /*0150*/  NOP ;  /* 0x0000000000007918 */ /* 0x000fc00000000000 */
[----:B------:R-:W-:-:S00]  /*0160*/  NOP ;  /* 0x0000000000007918 */ /* 0x000fc00000000000 */
[----:B------:R-:W-:-:S00]  /*0170*/  NOP ;  /* 0x0000000000007918 */ /* 0x000fc00000000000 */
.L_x_1:


//--------------------- .nv.global.init           --------------------------
	.section	.nv.global.init,"aw",@progbits
	.align	8
.nv.global.init:
	.weak		fn_ptrs
	.type		fn_ptrs,@object
	.size		fn_ptrs,(.L_0 - fn_ptrs)
fn_ptrs:
        /*0000*/ 	.byte	0x00, 0x00, 0x00, 0x00, 0x00, 0x00, 0x00, 0x00, 0xc0, 0x00, 0x00, 0x00, 0x00, 0x00, 0x00, 0x00
.L_0:


//--------------------- .nv.shared.reserved.0     --------------------------
	.section	.nv.shared.reserved.0,"aw",@nobits
	.weak		__nv_reservedSMEM_offset_0_alias
	.size		__nv_reservedSMEM_offset_0_alias, 0, 64
	.other		__nv_reservedSMEM_offset_0_alias,@"STO_CUDA_RESERVED_SHARED STV_DEFAULT"
__nv_reservedSMEM_offset_0_alias:
	.zero		0
	.zero		64


//--------------------- .nv.constant0.call_global_ptr --------------------------
	.section	.nv.constant0.call_global_ptr,"a",@progbits
	.sectionflags	@""
	.align	4
.nv.constant0.call_global_ptr:
	.zero		912


//--------------------- SYMBOLS --------------------------

	.type		.nv.reservedSmem.offset0,@object
	.size		.nv.reservedSmem.offset0,0x4
